//
// Generated by NVIDIA NVVM Compiler
//
// Compiler Build ID: CL-36424714
// Cuda compilation tools, release 13.0, V13.0.88
// Based on NVVM 20.0.0
//

.version 9.0
.target sm_100
.address_size 64

	// .globl	_Z16computeDistancesPKfS0_Pfii

.visible .entry _Z16computeDistancesPKfS0_Pfii(
	.param .u64 .ptr .align 1 _Z16computeDistancesPKfS0_Pfii_param_0,
	.param .u64 .ptr .align 1 _Z16computeDistancesPKfS0_Pfii_param_1,
	.param .u64 .ptr .align 1 _Z16computeDistancesPKfS0_Pfii_param_2,
	.param .u32 _Z16computeDistancesPKfS0_Pfii_param_3,
	.param .u32 _Z16computeDistancesPKfS0_Pfii_param_4
)
{
	.reg .pred 	%p<11>;
	.reg .b32 	%r<26>;
	.reg .b32 	%f<142>;
	.reg .b64 	%rd<49>;

	ld.param.u64 	%rd18, [_Z16computeDistancesPKfS0_Pfii_param_0];
	ld.param.u64 	%rd19, [_Z16computeDistancesPKfS0_Pfii_param_1];
	ld.param.u64 	%rd17, [_Z16computeDistancesPKfS0_Pfii_param_2];
	ld.param.s32 	%rd20, [_Z16computeDistancesPKfS0_Pfii_param_3];
	ld.param.u32 	%r16, [_Z16computeDistancesPKfS0_Pfii_param_4];
	cvta.to.global.u64 	%rd1, %rd19;
	cvta.to.global.u64 	%rd2, %rd18;
	mov.u32 	%r17, %ctaid.x;
	mov.u32 	%r18, %ntid.x;
	mul.wide.u32 	%rd21, %r17, %r18;
	mov.u32 	%r19, %tid.x;
	cvt.u64.u32 	%rd22, %r19;
	add.s64 	%rd3, %rd21, %rd22;
	setp.ge.s64 	%p1, %rd3, %rd20;
	@%p1 bra 	$L__BB0_15;
	setp.lt.s32 	%p2, %r16, 1;
	mov.f32 	%f141, 0f00000000;
	@%p2 bra 	$L__BB0_14;
	cvt.u64.u32 	%rd23, %r16;
	mul.lo.s64 	%rd4, %rd3, %rd23;
	and.b32  	%r1, %r16, 15;
	setp.lt.u32 	%p3, %r16, 16;
	mov.f32 	%f141, 0f00000000;
	mov.b32 	%r23, 0;
	@%p3 bra 	$L__BB0_5;
	and.b32  	%r23, %r16, 2147483632;
	neg.s32 	%r21, %r23;
	shl.b64 	%rd24, %rd4, 2;
	add.s64 	%rd25, %rd24, %rd2;
	add.s64 	%rd46, %rd25, 32;
	add.s64 	%rd45, %rd1, 32;
	mov.f32 	%f141, 0f00000000;
$L__BB0_4:
	.pragma "nounroll";
	ld.global.f32 	%f18, [%rd46+-32];
	ld.global.f32 	%f19, [%rd45+-32];
	sub.f32 	%f20, %f18, %f19;
	fma.rn.f32 	%f21, %f20, %f20, %f141;
	ld.global.f32 	%f22, [%rd46+-28];
	ld.global.f32 	%f23, [%rd45+-28];
	sub.f32 	%f24, %f22, %f23;
	fma.rn.f32 	%f25, %f24, %f24, %f21;
	ld.global.f32 	%f26, [%rd46+-24];
	ld.global.f32 	%f27, [%rd45+-24];
	sub.f32 	%f28, %f26, %f27;
	fma.rn.f32 	%f29, %f28, %f28, %f25;
	ld.global.f32 	%f30, [%rd46+-20];
	ld.global.f32 	%f31, [%rd45+-20];
	sub.f32 	%f32, %f30, %f31;
	fma.rn.f32 	%f33, %f32, %f32, %f29;
	ld.global.f32 	%f34, [%rd46+-16];
	ld.global.f32 	%f35, [%rd45+-16];
	sub.f32 	%f36, %f34, %f35;
	fma.rn.f32 	%f37, %f36, %f36, %f33;
	ld.global.f32 	%f38, [%rd46+-12];
	ld.global.f32 	%f39, [%rd45+-12];
	sub.f32 	%f40, %f38, %f39;
	fma.rn.f32 	%f41, %f40, %f40, %f37;
	ld.global.f32 	%f42, [%rd46+-8];
	ld.global.f32 	%f43, [%rd45+-8];
	sub.f32 	%f44, %f42, %f43;
	fma.rn.f32 	%f45, %f44, %f44, %f41;
	ld.global.f32 	%f46, [%rd46+-4];
	ld.global.f32 	%f47, [%rd45+-4];
	sub.f32 	%f48, %f46, %f47;
	fma.rn.f32 	%f49, %f48, %f48, %f45;
	ld.global.f32 	%f50, [%rd46];
	ld.global.f32 	%f51, [%rd45];
	sub.f32 	%f52, %f50, %f51;
	fma.rn.f32 	%f53, %f52, %f52, %f49;
	ld.global.f32 	%f54, [%rd46+4];
	ld.global.f32 	%f55, [%rd45+4];
	sub.f32 	%f56, %f54, %f55;
	fma.rn.f32 	%f57, %f56, %f56, %f53;
	ld.global.f32 	%f58, [%rd46+8];
	ld.global.f32 	%f59, [%rd45+8];
	sub.f32 	%f60, %f58, %f59;
	fma.rn.f32 	%f61, %f60, %f60, %f57;
	ld.global.f32 	%f62, [%rd46+12];
	ld.global.f32 	%f63, [%rd45+12];
	sub.f32 	%f64, %f62, %f63;
	fma.rn.f32 	%f65, %f64, %f64, %f61;
	ld.global.f32 	%f66, [%rd46+16];
	ld.global.f32 	%f67, [%rd45+16];
	sub.f32 	%f68, %f66, %f67;
	fma.rn.f32 	%f69, %f68, %f68, %f65;
	ld.global.f32 	%f70, [%rd46+20];
	ld.global.f32 	%f71, [%rd45+20];
	sub.f32 	%f72, %f70, %f71;
	fma.rn.f32 	%f73, %f72, %f72, %f69;
	ld.global.f32 	%f74, [%rd46+24];
	ld.global.f32 	%f75, [%rd45+24];
	sub.f32 	%f76, %f74, %f75;
	fma.rn.f32 	%f77, %f76, %f76, %f73;
	ld.global.f32 	%f78, [%rd46+28];
	ld.global.f32 	%f79, [%rd45+28];
	sub.f32 	%f80, %f78, %f79;
	fma.rn.f32 	%f141, %f80, %f80, %f77;
	add.s32 	%r21, %r21, 16;
	add.s64 	%rd46, %rd46, 64;
	add.s64 	%rd45, %rd45, 64;
	setp.ne.s32 	%p4, %r21, 0;
	@%p4 bra 	$L__BB0_4;
$L__BB0_5:
	setp.eq.s32 	%p5, %r1, 0;
	@%p5 bra 	$L__BB0_14;
	and.b32  	%r7, %r16, 7;
	setp.lt.u32 	%p6, %r1, 8;
	@%p6 bra 	$L__BB0_8;
	cvt.u64.u32 	%rd26, %r23;
	add.s64 	%rd27, %rd4, %rd26;
	shl.b64 	%rd28, %rd27, 2;
	add.s64 	%rd29, %rd2, %rd28;
	ld.global.f32 	%f82, [%rd29];
	mul.wide.u32 	%rd30, %r23, 4;
	add.s64 	%rd31, %rd1, %rd30;
	ld.global.f32 	%f83, [%rd31];
	sub.f32 	%f84, %f82, %f83;
	fma.rn.f32 	%f85, %f84, %f84, %f141;
	ld.global.f32 	%f86, [%rd29+4];
	ld.global.f32 	%f87, [%rd31+4];
	sub.f32 	%f88, %f86, %f87;
	fma.rn.f32 	%f89, %f88, %f88, %f85;
	ld.global.f32 	%f90, [%rd29+8];
	ld.global.f32 	%f91, [%rd31+8];
	sub.f32 	%f92, %f90, %f91;
	fma.rn.f32 	%f93, %f92, %f92, %f89;
	ld.global.f32 	%f94, [%rd29+12];
	ld.global.f32 	%f95, [%rd31+12];
	sub.f32 	%f96, %f94, %f95;
	fma.rn.f32 	%f97, %f96, %f96, %f93;
	ld.global.f32 	%f98, [%rd29+16];
	ld.global.f32 	%f99, [%rd31+16];
	sub.f32 	%f100, %f98, %f99;
	fma.rn.f32 	%f101, %f100, %f100, %f97;
	ld.global.f32 	%f102, [%rd29+20];
	ld.global.f32 	%f103, [%rd31+20];
	sub.f32 	%f104, %f102, %f103;
	fma.rn.f32 	%f105, %f104, %f104, %f101;
	ld.global.f32 	%f106, [%rd29+24];
	ld.global.f32 	%f107, [%rd31+24];
	sub.f32 	%f108, %f106, %f107;
	fma.rn.f32 	%f109, %f108, %f108, %f105;
	ld.global.f32 	%f110, [%rd29+28];
	ld.global.f32 	%f111, [%rd31+28];
	sub.f32 	%f112, %f110, %f111;
	fma.rn.f32 	%f141, %f112, %f112, %f109;
	add.s32 	%r23, %r23, 8;
$L__BB0_8:
	setp.eq.s32 	%p7, %r7, 0;
	@%p7 bra 	$L__BB0_14;
	and.b32  	%r10, %r16, 3;
	setp.lt.u32 	%p8, %r7, 4;
	@%p8 bra 	$L__BB0_11;
	cvt.u64.u32 	%rd32, %r23;
	add.s64 	%rd33, %rd4, %rd32;
	shl.b64 	%rd34, %rd33, 2;
	add.s64 	%rd35, %rd2, %rd34;
	ld.global.f32 	%f114, [%rd35];
	mul.wide.u32 	%rd36, %r23, 4;
	add.s64 	%rd37, %rd1, %rd36;
	ld.global.f32 	%f115, [%rd37];
	sub.f32 	%f116, %f114, %f115;
	fma.rn.f32 	%f117, %f116, %f116, %f141;
	ld.global.f32 	%f118, [%rd35+4];
	ld.global.f32 	%f119, [%rd37+4];
	sub.f32 	%f120, %f118, %f119;
	fma.rn.f32 	%f121, %f120, %f120, %f117;
	ld.global.f32 	%f122, [%rd35+8];
	ld.global.f32 	%f123, [%rd37+8];
	sub.f32 	%f124, %f122, %f123;
	fma.rn.f32 	%f125, %f124, %f124, %f121;
	ld.global.f32 	%f126, [%rd35+12];
	ld.global.f32 	%f127, [%rd37+12];
	sub.f32 	%f128, %f126, %f127;
	fma.rn.f32 	%f141, %f128, %f128, %f125;
	add.s32 	%r23, %r23, 4;
$L__BB0_11:
	setp.eq.s32 	%p9, %r10, 0;
	@%p9 bra 	$L__BB0_14;
	cvt.u64.u32 	%rd38, %r23;
	mul.wide.u32 	%rd39, %r23, 4;
	add.s64 	%rd48, %rd1, %rd39;
	add.s64 	%rd40, %rd4, %rd38;
	shl.b64 	%rd41, %rd40, 2;
	add.s64 	%rd47, %rd2, %rd41;
	neg.s32 	%r25, %r10;
$L__BB0_13:
	.pragma "nounroll";
	ld.global.f32 	%f129, [%rd47];
	ld.global.f32 	%f130, [%rd48];
	sub.f32 	%f131, %f129, %f130;
	fma.rn.f32 	%f141, %f131, %f131, %f141;
	add.s64 	%rd48, %rd48, 4;
	add.s64 	%rd47, %rd47, 4;
	add.s32 	%r25, %r25, 1;
	setp.ne.s32 	%p10, %r25, 0;
	@%p10 bra 	$L__BB0_13;
$L__BB0_14:
	sqrt.rn.f32 	%f132, %f141;
	cvta.to.global.u64 	%rd42, %rd17;
	shl.b64 	%rd43, %rd3, 2;
	add.s64 	%rd44, %rd42, %rd43;
	st.global.f32 	[%rd44], %f132;
$L__BB0_15:
	ret;

}


// ===== COMPILED SASS (sm_100) =====

	.target	sm_100

	.elftype	@"ET_EXEC"


//--------------------- .note.nv.tkinfo           --------------------------
	.section	.note.nv.tkinfo,"",@"SHT_NOTE"
	.sectionflags	@"SHF_NOTE_NV_TKINFO"
	.tkinfo
        /*0018*/ 	.word	0x00000002
        /*0030*/ 	.string	""
        /*0030*/ 	.string	"ptxas"
        /*0030*/ 	.string	"Cuda compilation tools, release 13.0, V13.0.88"
        /*0030*/ 	.string	"Build cuda_13.0.r13.0/compiler.36424714_0"
        /*0030*/ 	.string	"-arch sm_100 -m 64 "



//--------------------- .note.nv.cuinfo           --------------------------
	.section	.note.nv.cuinfo,"",@"SHT_NOTE"
	.sectionflags	@"SHF_NOTE_NV_CUINFO"
        /*0018*/ 	.short	0x0002
        /*001a*/ 	.short	0x0064
        /*001c*/ 	.short	0x0082
	.zero		2


//--------------------- .nv.info                  --------------------------
	.section	.nv.info,"",@"SHT_CUDA_INFO"
	.align	4


	//----- nvinfo : EIATTR_REGCOUNT
	.align		4
        /*0000*/ 	.byte	0x04, 0x2f
        /*0002*/ 	.short	(.L_1 - .L_0)
	.align		4
.L_0:
        /*0004*/ 	.word	index@(_Z16computeDistancesPKfS0_Pfii)
        /*0008*/ 	.word	0x00000020


	//----- nvinfo : EIATTR_FRAME_SIZE
	.align		4
.L_1:
        /*000c*/ 	.byte	0x04, 0x11
        /*000e*/ 	.short	(.L_3 - .L_2)
	.align		4
.L_2:
        /*0010*/ 	.word	index@($__internal_0_$__cuda_sm20_sqrt_rn_f32_slowpath)
        /*0014*/ 	.word	0x00000000


	//----- nvinfo : EIATTR_FRAME_SIZE
	.align		4
.L_3:
        /*0018*/ 	.byte	0x04, 0x11
        /*001a*/ 	.short	(.L_5 - .L_4)
	.align		4
.L_4:
        /*001c*/ 	.word	index@(_Z16computeDistancesPKfS0_Pfii)
        /*0020*/ 	.word	0x00000000


	//----- nvinfo : EIATTR_MIN_STACK_SIZE
	.align		4
.L_5:
        /*0024*/ 	.byte	0x04, 0x12
        /*0026*/ 	.short	(.L_7 - .L_6)
	.align		4
.L_6:
        /*0028*/ 	.word	index@(_Z16computeDistancesPKfS0_Pfii)
        /*002c*/ 	.word	0x00000000
.L_7:


//--------------------- .nv.compat                --------------------------
	.section	.nv.compat,"",@"SHT_CUDA_COMPAT_INFO"
	.align	4
        /*0000*/ 	.byte	0x02, 0x09, 0x00, 0x00, 0x02, 0x02, 0x01, 0x00, 0x02, 0x05, 0x05, 0x00, 0x03, 0x07, 0x01, 0x01
        /*0010*/ 	.byte	0x02, 0x03, 0x00, 0x00, 0x02, 0x06, 0x01, 0x00, 0x04, 0x0b, 0x08, 0x00, 0x01, 0x00, 0x00, 0x00
        /*0020*/ 	.byte	0x00, 0x00, 0x00, 0x00


//--------------------- .nv.info._Z16computeDistancesPKfS0_Pfii --------------------------
	.section	.nv.info._Z16computeDistancesPKfS0_Pfii,"",@"SHT_CUDA_INFO"
	.sectionflags	@""
	.align	4


	//----- nvinfo : EIATTR_CUDA_API_VERSION
	.align		4
        /*0000*/ 	.byte	0x04, 0x37
        /*0002*/ 	.short	(.L_9 - .L_8)
.L_8:
        /*0004*/ 	.word	0x00000082


	//----- nvinfo : EIATTR_KPARAM_INFO
	.align		4
.L_9:
        /*0008*/ 	.byte	0x04, 0x17
        /*000a*/ 	.short	(.L_11 - .L_10)
.L_10:
        /*000c*/ 	.word	0x00000000
        /*0010*/ 	.short	0x0004
        /*0012*/ 	.short	0x001c
        /*0014*/ 	.byte	0x00, 0xf0, 0x11, 0x00


	//----- nvinfo : EIATTR_KPARAM_INFO
	.align		4
.L_11:
        /*0018*/ 	.byte	0x04, 0x17
        /*001a*/ 	.short	(.L_13 - .L_12)
.L_12:
        /*001c*/ 	.word	0x00000000
        /*0020*/ 	.short	0x0003
        /*0022*/ 	.short	0x0018
        /*0024*/ 	.byte	0x00, 0xf0, 0x11, 0x00


	//----- nvinfo : EIATTR_KPARAM_INFO
	.align		4
.L_13:
        /*0028*/ 	.byte	0x04, 0x17
        /*002a*/ 	.short	(.L_15 - .L_14)
.L_14:
        /*002c*/ 	.word	0x00000000
        /*0030*/ 	.short	0x0002
        /*0032*/ 	.short	0x0010
        /*0034*/ 	.byte	0x00, 0xf5, 0x21, 0x00


	//----- nvinfo : EIATTR_KPARAM_INFO
	.align		4
.L_15:
        /*0038*/ 	.byte	0x04, 0x17
        /*003a*/ 	.short	(.L_17 - .L_16)
.L_16:
        /*003c*/ 	.word	0x00000000
        /*0040*/ 	.short	0x0001
        /*0042*/ 	.short	0x0008
        /*0044*/ 	.byte	0x00, 0xf5, 0x21, 0x00


	//----- nvinfo : EIATTR_KPARAM_INFO
	.align		4
.L_17:
        /*0048*/ 	.byte	0x04, 0x17
        /*004a*/ 	.short	(.L_19 - .L_18)
.L_18:
        /*004c*/ 	.word	0x00000000
        /*0050*/ 	.short	0x0000
        /*0052*/ 	.short	0x0000
        /*0054*/ 	.byte	0x00, 0xf5, 0x21, 0x00


	//----- nvinfo : EIATTR_SPARSE_MMA_MASK
	.align		4
.L_19:
        /*0058*/ 	.byte	0x03, 0x50
        /*005a*/ 	.short	0x0000


	//----- nvinfo : EIATTR_MAXREG_COUNT
	.align		4
        /*005c*/ 	.byte	0x03, 0x1b
        /*005e*/ 	.short	0x00ff


	//----- nvinfo : EIATTR_MERCURY_ISA_VERSION
	.align		4
        /*0060*/ 	.byte	0x03, 0x5f
        /*0062*/ 	.short	0x0101


	//----- nvinfo : EIATTR_VRC_CTA_INIT_COUNT
	.align		4
        /*0064*/ 	.byte	0x02, 0x4a
	.zero		1
	.zero		1


	//----- nvinfo : EIATTR_EXIT_INSTR_OFFSETS
	.align		4
        /*0068*/ 	.byte	0x04, 0x1c
        /*006a*/ 	.short	(.L_21 - .L_20)


	//   ....[0]....
.L_20:
        /*006c*/ 	.word	0x000000a0


	//   ....[1]....
        /*0070*/ 	.word	0x00000e20


	//----- nvinfo : EIATTR_CRS_STACK_SIZE
	.align		4
.L_21:
        /*0074*/ 	.byte	0x04, 0x1e
        /*0076*/ 	.short	(.L_23 - .L_22)
.L_22:
        /*0078*/ 	.word	0x00000000


	//----- nvinfo : EIATTR_CBANK_PARAM_SIZE
	.align		4
.L_23:
        /*007c*/ 	.byte	0x03, 0x19
        /*007e*/ 	.short	0x0020


	//----- nvinfo : EIATTR_PARAM_CBANK
	.align		4
        /*0080*/ 	.byte	0x04, 0x0a
        /*0082*/ 	.short	(.L_25 - .L_24)
	.align		4
.L_24:
        /*0084*/ 	.word	index@(.nv.constant0._Z16computeDistancesPKfS0_Pfii)
        /*0088*/ 	.short	0x0380
        /*008a*/ 	.short	0x0020


	//----- nvinfo : EIATTR_SW_WAR
	.align		4
.L_25:
        /*008c*/ 	.byte	0x04, 0x36
        /*008e*/ 	.short	(.L_27 - .L_26)
.L_26:
        /*0090*/ 	.word	0x00000008
.L_27:


//--------------------- .nv.callgraph             --------------------------
	.section	.nv.callgraph,"",@"SHT_CUDA_CALLGRAPH"
	.align	4
	.sectionentsize	8
	.align		4
        /*0000*/ 	.word	0x00000000
	.align		4
        /*0004*/ 	.word	0xffffffff
	.align		4
        /*0008*/ 	.word	0x00000000
	.align		4
        /*000c*/ 	.word	0xfffffffe
	.align		4
        /*0010*/ 	.word	0x00000000
	.align		4
        /*0014*/ 	.word	0xfffffffd
	.align		4
        /*0018*/ 	.word	0x00000000
	.align		4
        /*001c*/ 	.word	0xfffffffc


//--------------------- .text._Z16computeDistancesPKfS0_Pfii --------------------------
	.section	.text._Z16computeDistancesPKfS0_Pfii,"ax",@progbits
	.align	128
        .global         _Z16computeDistancesPKfS0_Pfii
        .type           _Z16computeDistancesPKfS0_Pfii,@function
        .size           _Z16computeDistancesPKfS0_Pfii,(.L_x_11 - _Z16computeDistancesPKfS0_Pfii)
        .other          _Z16computeDistancesPKfS0_Pfii,@"STO_CUDA_ENTRY STV_DEFAULT"
_Z16computeDistancesPKfS0_Pfii:
.text._Z16computeDistancesPKfS0_Pfii:
[----:B------:R-:W-:Y:S01]  /*0000*/  LDC R1, c[0x0][0x37c] ;  /* 0x0000df00ff017b82 */ /* 0x000fe20000000800 */
[----:B------:R-:W0:Y:S07]  /*0010*/  S2R R2, SR_TID.X ;  /* 0x0000000000027919 */ /* 0x000e2e0000002100 */
[----:B------:R-:W0:Y:S01]  /*0020*/  S2UR UR4, SR_CTAID.X ;  /* 0x00000000000479c3 */ /* 0x000e220000002500 */
[----:B------:R-:W1:Y:S01]  /*0030*/  LDCU UR5, c[0x0][0x398] ;  /* 0x00007300ff0577ac */ /* 0x000e620008000800 */
[----:B------:R-:W-:-:S06]  /*0040*/  HFMA2 R3, -RZ, RZ, 0, 0 ;  /* 0x00000000ff037431 */ /* 0x000fcc00000001ff */
[----:B------:R-:W0:Y:S02]  /*0050*/  LDC R5, c[0x0][0x360] ;  /* 0x0000d800ff057b82 */ /* 0x000e240000000800 */
[----:B0-----:R-:W-:Y:S01]  /*0060*/  IMAD.WIDE.U32 R2, R5, UR4, R2 ;  /* 0x0000000405027c25 */ /* 0x001fe2000f8e0002 */
[----:B-1----:R-:W-:Y:S02]  /*0070*/  USHF.R.S32.HI UR4, URZ, 0x1f, UR5 ;  /* 0x0000001fff047899 */ /* 0x002fe40008011405 */
[----:B------:R-:W-:-:S04]  /*0080*/  ISETP.GE.U32.AND P0, PT, R2, UR5, PT ;  /* 0x0000000502007c0c */ /* 0x000fc8000bf06070 */
[----:B------:R-:W-:-:S13]  /*0090*/  ISETP.GE.AND.EX P0, PT, R3, UR4, PT, P0 ;  /* 0x0000000403007c0c */ /* 0x000fda000bf06300 */
[----:B------:R-:W-:Y:S05]  /*00a0*/  @P0 EXIT ;  /* 0x000000000000094d */ /* 0x000fea0003800000 */
[----:B------:R-:W0:Y:S01]  /*00b0*/  LDCU UR6, c[0x0][0x39c] ;  /* 0x00007380ff0677ac */ /* 0x000e220008000800 */
[----:B------:R-:W-:Y:S01]  /*00c0*/  MOV R12, RZ ;  /* 0x000000ff000c7202 */ /* 0x000fe20000000f00 */
[----:B------:R-:W1:Y:S01]  /*00d0*/  LDCU.64 UR10, c[0x0][0x358] ;  /* 0x00006b00ff0a77ac */ /* 0x000e620008000a00 */
[----:B0-----:R-:W-:-:S09]  /*00e0*/  UISETP.GE.AND UP0, UPT, UR6, 0x1, UPT ;  /* 0x000000010600788c */ /* 0x001fd2000bf06270 */
[----:B-1----:R-:W-:Y:S05]  /*00f0*/  BRA.U !UP0, `(.L_x_0) ;  /* 0x0000000d08007547 */ /* 0x002fea000b800000 */
[----:B------:R-:W-:Y:S02]  /*0100*/  UISETP.GE.U32.AND UP1, UPT, UR6, 0x10, UPT ;  /* 0x000000100600788c */ /* 0x000fe4000bf26070 */
[----:B------:R-:W-:Y:S02]  /*0110*/  IMAD R13, R3, UR6, RZ ;  /* 0x00000006030d7c24 */ /* 0x000fe4000f8e02ff */
[----:B------:R-:W-:Y:S02]  /*0120*/  HFMA2 R11, -RZ, RZ, 0, 0 ;  /* 0x00000000ff0b7431 */ /* 0x000fe400000001ff */
[----:B------:R-:W-:Y:S01]  /*0130*/  IMAD.WIDE.U32 R6, R2, UR6, RZ ;  /* 0x0000000602067c25 */ /* 0x000fe2000f8e00ff */
[----:B------:R-:W-:Y:S01]  /*0140*/  ULOP3.LUT UR7, UR6, 0xf, URZ, 0xc0, !UPT ;  /* 0x0000000f06077892 */ /* 0x000fe2000f8ec0ff */
[----:B------:R-:W-:-:S03]  /*0150*/  MOV R12, RZ ;  /* 0x000000ff000c7202 */ /* 0x000fc60000000f00 */
[----:B------:R-:W-:Y:S01]  /*0160*/  IADD3 R13, PT, PT, R7, R13, RZ ;  /* 0x0000000d070d7210 */ /* 0x000fe20007ffe0ff */
[----:B------:R-:W-:Y:S01]  /*0170*/  UISETP.NE.AND UP0, UPT, UR7, URZ, UPT ;  /* 0x000000ff0700728c */ /* 0x000fe2000bf05270 */
[----:B------:R-:W-:Y:S10]  /*0180*/  BRA.U !UP1, `(.L_x_1) ;  /* 0x0000000509507547 */ /* 0x000ff4000b800000 */
[----:B------:R-:W0:Y:S01]  /*0190*/  LDCU.128 UR12, c[0x0][0x380] ;  /* 0x00007000ff0c77ac */ /* 0x000e220008000c00 */
[----:B------:R-:W-:Y:S01]  /*01a0*/  MOV R12, RZ ;  /* 0x000000ff000c7202 */ /* 0x000fe20000000f00 */
[----:B------:R-:W-:-:S04]  /*01b0*/  ULOP3.LUT UR8, UR6, 0x7ffffff0, URZ, 0xc0, !UPT ;  /* 0x7ffffff006087892 */ /* 0x000fc8000f8ec0ff */
[----:B------:R-:W-:Y:S02]  /*01c0*/  UIADD3 UR9, UPT, UPT, -UR8, URZ, URZ ;  /* 0x000000ff08097290 */ /* 0x000fe4000fffe1ff */
[----:B------:R-:W-:Y:S01]  /*01d0*/  MOV R11, UR8 ;  /* 0x00000008000b7c02 */ /* 0x000fe20008000f00 */
[----:B0-----:R-:W-:Y:S01]  /*01e0*/  UIADD3 UR4, UP1, UPT, UR14, 0x20, URZ ;  /* 0x000000200e047890 */ /* 0x001fe2000ff3e0ff */
[----:B------:R-:W-:-:S03]  /*01f0*/  LEA R4, P0, R6, UR12, 0x2 ;  /* 0x0000000c06047c11 */ /* 0x000fc6000f8010ff */
[----:B------:R-:W-:Y:S01]  /*0200*/  UIADD3.X UR5, UPT, UPT, URZ, UR15, URZ, UP1, !UPT ;  /* 0x0000000fff057290 */ /* 0x000fe20008ffe4ff */
[----:B------:R-:W-:Y:S02]  /*0210*/  LEA.HI.X R5, R6, UR13, R13, 0x2, P0 ;  /* 0x0000000d06057c11 */ /* 0x000fe400080f140d */
[----:B------:R-:W-:Y:S02]  /*0220*/  IADD3 R4, P0, PT, R4, 0x20, RZ ;  /* 0x0000002004047810 */ /* 0x000fe40007f1e0ff */
[----:B------:R-:W-:Y:S02]  /*0230*/  MOV R8, UR4 ;  /* 0x0000000400087c02 */ /* 0x000fe40008000f00 */
[----:B------:R-:W-:Y:S02]  /*0240*/  IADD3.X R5, PT, PT, RZ, R5, RZ, P0, !PT ;  /* 0x00000005ff057210 */ /* 0x000fe400007fe4ff */
[----:B------:R-:W-:-:S07]  /*0250*/  MOV R9, UR5 ;  /* 0x0000000500097c02 */ /* 0x000fce0008000f00 */
.L_x_2:
[----:B------:R-:W2:Y:S04]  /*0260*/  LDG.E R10, desc[UR10][R4.64+-0x20] ;  /* 0xffffe00a040a7981 */ /* 0x000ea8000c1e1900 */
[----:B------:R-:W2:Y:S04]  /*0270*/  LDG.E R17, desc[UR10][R8.64+-0x20] ;  /* 0xffffe00a08117981 */ /* 0x000ea8000c1e1900 */
[----:B------:R-:W3:Y:S04]  /*0280*/  LDG.E R24, desc[UR10][R4.64+-0x1c] ;  /* 0xffffe40a04187981 */ /* 0x000ee8000c1e1900 */
[----:B------:R-:W3:Y:S04]  /*0290*/  LDG.E R29, desc[UR10][R8.64+-0x1c] ;  /* 0xffffe40a081d7981 */ /* 0x000ee8000c1e1900 */
[----:B------:R-:W4:Y:S04]  /*02a0*/  LDG.E R14, desc[UR10][R4.64+-0x18] ;  /* 0xffffe80a040e7981 */ /* 0x000f28000c1e1900 */
[----:B------:R-:W4:Y:S04]  /*02b0*/  LDG.E R21, desc[UR10][R8.64+-0x18] ;  /* 0xffffe80a08157981 */ /* 0x000f28000c1e1900 */
[----:B------:R-:W5:Y:S04]  /*02c0*/  LDG.E R20, desc[UR10][R4.64+-0x14] ;  /* 0xffffec0a04147981 */ /* 0x000f68000c1e1900 */
[----:B------:R-:W5:Y:S04]  /*02d0*/  LDG.E R27, desc[UR10][R8.64+-0x14] ;  /* 0xffffec0a081b7981 */ /* 0x000f68000c1e1900 */
[----:B------:R-:W5:Y:S04]  /*02e0*/  LDG.E R16, desc[UR10][R4.64+-0x10] ;  /* 0xfffff00a04107981 */ /* 0x000f68000c1e1900 */
[----:B------:R-:W5:Y:S04]  /*02f0*/  LDG.E R23, desc[UR10][R8.64+-0x10] ;  /* 0xfffff00a08177981 */ /* 0x000f68000c1e1900 */
[----:B------:R-:W5:Y:S04]  /*0300*/  LDG.E R18, desc[UR10][R4.64+-0xc] ;  /* 0xfffff40a04127981 */ /* 0x000f68000c1e1900 */
[----:B------:R-:W5:Y:S04]  /*0310*/  LDG.E R25, desc[UR10][R8.64+-0xc] ;  /* 0xfffff40a08197981 */ /* 0x000f68000c1e1900 */
[----:B------:R-:W5:Y:S04]  /*0320*/  LDG.E R0, desc[UR10][R4.64+-0x8] ;  /* 0xfffff80a04007981 */ /* 0x000f68000c1e1900 */
[----:B------:R-:W5:Y:S01]  /*0330*/  LDG.E R15, desc[UR10][R8.64+-0x8] ;  /* 0xfffff80a080f7981 */ /* 0x000f62000c1e1900 */
[----:B--2---:R-:W-:-:S03]  /*0340*/  FADD R19, R10, -R17 ;  /* 0x800000110a137221 */ /* 0x004fc60000000000 */
[----:B------:R-:W2:Y:S04]  /*0350*/  LDG.E R10, desc[UR10][R4.64+-0x4] ;  /* 0xfffffc0a040a7981 */ /* 0x000ea8000c1e1900 */
[----:B------:R-:W2:Y:S01]  /*0360*/  LDG.E R17, desc[UR10][R8.64+-0x4] ;  /* 0xfffffc0a08117981 */ /* 0x000ea2000c1e1900 */
[----:B------:R-:W-:Y:S01]  /*0370*/  FFMA R22, R19, R19, R12 ;  /* 0x0000001313167223 */ /* 0x000fe2000000000c */
[----:B---3--:R-:W-:Y:S02]  /*0380*/  FADD R29, R24, -R29 ;  /* 0x8000001d181d7221 */ /* 0x008fe40000000000 */
[----:B------:R-:W3:Y:S04]  /*0390*/  LDG.E R12, desc[UR10][R4.64] ;  /* 0x0000000a040c7981 */ /* 0x000ee8000c1e1900 */
[----:B------:R-:W3:Y:S01]  /*03a0*/  LDG.E R19, desc[UR10][R8.64] ;  /* 0x0000000a08137981 */ /* 0x000ee2000c1e1900 */
[----:B------:R-:W-:Y:S01]  /*03b0*/  FFMA R22, R29, R29, R22 ;  /* 0x0000001d1d167223 */ /* 0x000fe20000000016 */
[----:B----4-:R-:W-:-:S02]  /*03c0*/  FADD R21, R14, -R21 ;  /* 0x800000150e157221 */ /* 0x010fc40000000000 */
[----:B------:R-:W4:Y:S02]  /*03d0*/  LDG.E R14, desc[UR10][R4.64+0x4] ;  /* 0x0000040a040e7981 */ /* 0x000f24000c1e1900 */
[----:B------:R-:W-:Y:S02]  /*03e0*/  FFMA R22, R21, R21, R22 ;  /* 0x0000001515167223 */ /* 0x000fe40000000016 */
[----:B------:R-:W4:Y:S01]  /*03f0*/  LDG.E R21, desc[UR10][R8.64+0x4] ;  /* 0x0000040a08157981 */ /* 0x000f22000c1e1900 */
[----:B-----5:R-:W-:-:S03]  /*0400*/  FADD R27, R20, -R27 ;  /* 0x8000001b141b7221 */ /* 0x020fc60000000000 */
[----:B------:R-:W5:Y:S01]  /*0410*/  LDG.E R20, desc[UR10][R8.64+0x14] ;  /* 0x0000140a08147981 */ /* 0x000f62000c1e1900 */
[----:B------:R-:W-:Y:S01]  /*0420*/  FFMA R22, R27, R27, R22 ;  /* 0x0000001b1b167223 */ /* 0x000fe20000000016 */
[----:B------:R-:W-:Y:S02]  /*0430*/  FADD R27, R16, -R23 ;  /* 0x80000017101b7221 */ /* 0x000fe40000000000 */
[----:B------:R-:W5:Y:S02]  /*0440*/  LDG.E R23, desc[UR10][R4.64+0x8] ;  /* 0x0000080a04177981 */ /* 0x000f64000c1e1900 */
[----:B------:R-:W-:Y:S02]  /*0450*/  FFMA R22, R27, R27, R22 ;  /* 0x0000001b1b167223 */ /* 0x000fe40000000016 */
[----:B------:R-:W5:Y:S01]  /*0460*/  LDG.E R16, desc[UR10][R8.64+0x8] ;  /* 0x0000080a08107981 */ /* 0x000f62000c1e1900 */
[----:B------:R-:W-:-:S03]  /*0470*/  FADD R27, R18, -R25 ;  /* 0x80000019121b7221 */ /* 0x000fc60000000000 */
[----:B------:R-:W5:Y:S01]  /*0480*/  LDG.E R25, desc[UR10][R4.64+0xc] ;  /* 0x00000c0a04197981 */ /* 0x000f62000c1e1900 */
[----:B------:R-:W-:-:S03]  /*0490*/  FFMA R22, R27, R27, R22 ;  /* 0x0000001b1b167223 */ /* 0x000fc60000000016 */
[----:B------:R-:W5:Y:S01]  /*04a0*/  LDG.E R18, desc[UR10][R8.64+0xc] ;  /* 0x00000c0a08127981 */ /* 0x000f62000c1e1900 */
[----:B------:R-:W-:-:S03]  /*04b0*/  FADD R27, R0, -R15 ;  /* 0x8000000f001b7221 */ /* 0x000fc60000000000 */
[----:B------:R-:W5:Y:S04]  /*04c0*/  LDG.E R0, desc[UR10][R4.64+0x10] ;  /* 0x0000100a04007981 */ /* 0x000f68000c1e1900 */
[----:B------:R-:W5:Y:S01]  /*04d0*/  LDG.E R15, desc[UR10][R8.64+0x10] ;  /* 0x0000100a080f7981 */ /* 0x000f62000c1e1900 */
[----:B------:R-:W-:-:S03]  /*04e0*/  FFMA R22, R27, R27, R22 ;  /* 0x0000001b1b167223 */ /* 0x000fc60000000016 */
[----:B------:R-:W5:Y:S01]  /*04f0*/  LDG.E R27, desc[UR10][R4.64+0x14] ;  /* 0x0000140a041b7981 */ /* 0x000f62000c1e1900 */
[----:B--2---:R-:W-:-:S03]  /*0500*/  FADD R29, R10, -R17 ;  /* 0x800000110a1d7221 */ /* 0x004fc60000000000 */
[----:B------:R-:W2:Y:S01]  /*0510*/  LDG.E R17, desc[UR10][R4.64+0x18] ;  /* 0x0000180a04117981 */ /* 0x000ea2000c1e1900 */
[----:B------:R-:W-:-:S03]  /*0520*/  FFMA R22, R29, R29, R22 ;  /* 0x0000001d1d167223 */ /* 0x000fc60000000016 */
[----:B------:R-:W2:Y:S01]  /*0530*/  LDG.E R10, desc[UR10][R8.64+0x18] ;  /* 0x0000180a080a7981 */ /* 0x000ea2000c1e1900 */
[----:B---3--:R-:W-:-:S03]  /*0540*/  FADD R29, R12, -R19 ;  /* 0x800000130c1d7221 */ /* 0x008fc60000000000 */
[----:B------:R0:W3:Y:S04]  /*0550*/  LDG.E R12, desc[UR10][R4.64+0x1c] ;  /* 0x00001c0a040c7981 */ /* 0x0000e8000c1e1900 */
[----:B------:R1:W3:Y:S01]  /*0560*/  LDG.E R19, desc[UR10][R8.64+0x1c] ;  /* 0x00001c0a08137981 */ /* 0x0002e2000c1e1900 */
[----:B------:R-:W-:Y:S01]  /*0570*/  FFMA R22, R29, R29, R22 ;  /* 0x0000001d1d167223 */ /* 0x000fe20000000016 */
[----:B----4-:R-:W-:-:S04]  /*0580*/  FADD R21, R14, -R21 ;  /* 0x800000150e157221 */ /* 0x010fc80000000000 */
[----:B------:R-:W-:Y:S01]  /*0590*/  FFMA R22, R21, R21, R22 ;  /* 0x0000001515167223 */ /* 0x000fe20000000016 */
[----:B------:R-:W-:Y:S01]  /*05a0*/  UIADD3 UR9, UPT, UPT, UR9, 0x10, URZ ;  /* 0x0000001009097890 */ /* 0x000fe2000fffe0ff */
[----:B-----5:R-:W-:-:S04]  /*05b0*/  FADD R23, R23, -R16 ;  /* 0x8000001017177221 */ /* 0x020fc80000000000 */
[----:B------:R-:W-:Y:S01]  /*05c0*/  FFMA R22, R23, R23, R22 ;  /* 0x0000001717167223 */ /* 0x000fe20000000016 */
[----:B------:R-:W-:-:S04]  /*05d0*/  FADD R25, R25, -R18 ;  /* 0x8000001219197221 */ /* 0x000fc80000000000 */
[----:B------:R-:W-:Y:S01]  /*05e0*/  FFMA R22, R25, R25, R22 ;  /* 0x0000001919167223 */ /* 0x000fe20000000016 */
[----:B------:R-:W-:Y:S01]  /*05f0*/  FADD R15, R0, -R15 ;  /* 0x8000000f000f7221 */ /* 0x000fe20000000000 */
[----:B------:R-:W-:-:S03]  /*0600*/  UISETP.NE.AND UP1, UPT, UR9, URZ, UPT ;  /* 0x000000ff0900728c */ /* 0x000fc6000bf25270 */
[----:B------:R-:W-:Y:S01]  /*0610*/  FFMA R22, R15, R15, R22 ;  /* 0x0000000f0f167223 */ /* 0x000fe20000000016 */
[----:B------:R-:W-:-:S04]  /*0620*/  FADD R27, R27, -R20 ;  /* 0x800000141b1b7221 */ /* 0x000fc80000000000 */
[----:B------:R-:W-:Y:S01]  /*0630*/  FFMA R22, R27, R27, R22 ;  /* 0x0000001b1b167223 */ /* 0x000fe20000000016 */
[----:B0-----:R-:W-:Y:S02]  /*0640*/  IADD3 R4, P0, PT, R4, 0x40, RZ ;  /* 0x0000004004047810 */ /* 0x001fe40007f1e0ff */
[----:B-1----:R-:W-:Y:S02]  /*0650*/  IADD3 R8, P1, PT, R8, 0x40, RZ ;  /* 0x0000004008087810 */ /* 0x002fe40007f3e0ff */
[----:B------:R-:W-:Y:S02]  /*0660*/  IADD3.X R5, PT, PT, RZ, R5, RZ, P0, !PT ;  /* 0x00000005ff057210 */ /* 0x000fe400007fe4ff */
[----:B------:R-:W-:Y:S01]  /*0670*/  IADD3.X R9, PT, PT, RZ, R9, RZ, P1, !PT ;  /* 0x00000009ff097210 */ /* 0x000fe20000ffe4ff */
[----:B--2---:R-:W-:-:S04]  /*0680*/  FADD R17, R17, -R10 ;  /* 0x8000000a11117221 */ /* 0x004fc80000000000 */
[----:B------:R-:W-:Y:S01]  /*0690*/  FFMA R22, R17, R17, R22 ;  /* 0x0000001111167223 */ /* 0x000fe20000000016 */
[----:B---3--:R-:W-:-:S04]  /*06a0*/  FADD R19, R12, -R19 ;  /* 0x800000130c137221 */ /* 0x008fc80000000000 */
[----:B------:R-:W-:Y:S01]  /*06b0*/  FFMA R12, R19, R19, R22 ;  /* 0x00000013130c7223 */ /* 0x000fe20000000016 */
[----:B------:R-:W-:Y:S06]  /*06c0*/  BRA.U UP1, `(.L_x_2) ;  /* 0xfffffff901e47547 */ /* 0x000fec000b83ffff */
.L_x_1:
[----:B------:R-:W-:Y:S05]  /*06d0*/  BRA.U !UP0, `(.L_x_0) ;  /* 0x0000000508887547 */ /* 0x000fea000b800000 */
[----:B------:R-:W-:Y:S02]  /*06e0*/  UISETP.GE.U32.AND UP0, UPT, UR7, 0x8, UPT ;  /* 0x000000080700788c */ /* 0x000fe4000bf06070 */
[----:B------:R-:W-:-:S04]  /*06f0*/  ULOP3.LUT UR5, UR6, 0x7, URZ, 0xc0, !UPT ;  /* 0x0000000706057892 */ /* 0x000fc8000f8ec0ff */
[----:B------:R-:W-:-:S03]  /*0700*/  UISETP.NE.AND UP1, UPT, UR5, URZ, UPT ;  /* 0x000000ff0500728c */ /* 0x000fc6000bf25270 */
[----:B------:R-:W-:Y:S08]  /*0710*/  BRA.U !UP0, `(.L_x_3) ;  /* 0x0000000108a07547 */ /* 0x000ff0000b800000 */
[----:B------:R-:W0:Y:S01]  /*0720*/  LDC.64 R4, c[0x0][0x388] ;  /* 0x0000e200ff047b82 */ /* 0x000e220000000a00 */
[----:B------:R-:W1:Y:S01]  /*0730*/  LDCU.64 UR8, c[0x0][0x380] ;  /* 0x00007000ff0877ac */ /* 0x000e620008000a00 */
[----:B------:R-:W-:-:S04]  /*0740*/  IADD3 R0, P0, PT, R11, R6, RZ ;  /* 0x000000060b007210 */ /* 0x000fc80007f1e0ff */
[----:B------:R-:W-:Y:S02]  /*0750*/  IADD3.X R9, PT, PT, RZ, R13, RZ, P0, !PT ;  /* 0x0000000dff097210 */ /* 0x000fe400007fe4ff */
[----:B-1----:R-:W-:-:S04]  /*0760*/  LEA R8, P0, R0, UR8, 0x2 ;  /* 0x0000000800087c11 */ /* 0x002fc8000f8010ff */
[----:B------:R-:W-:Y:S01]  /*0770*/  LEA.HI.X R9, R0, UR9, R9, 0x2, P0 ;  /* 0x0000000900097c11 */ /* 0x000fe200080f1409 */
[----:B0-----:R-:W-:-:S04]  /*0780*/  IMAD.WIDE.U32 R4, R11, 0x4, R4 ;  /* 0x000000040b047825 */ /* 0x001fc800078e0004 */
        /* <DEDUP_REMOVED lines=16> */
[----:B------:R-:W-:Y:S01]  /*0890*/  IADD3 R11, PT, PT, R11, 0x8, RZ ;  /* 0x000000080b0b7810 */ /* 0x000fe20007ffe0ff */
[----:B--2---:R-:W-:-:S04]  /*08a0*/  FADD R27, R22, -R27 ;  /* 0x8000001b161b7221 */ /* 0x004fc80000000000 */
[----:B------:R-:W-:Y:S01]  /*08b0*/  FFMA R12, R27, R27, R12 ;  /* 0x0000001b1b0c7223 */ /* 0x000fe2000000000c */
[----:B---3--:R-:W-:-:S04]  /*08c0*/  FADD R29, R24, -R29 ;  /* 0x8000001d181d7221 */ /* 0x008fc80000000000 */
[----:B------:R-:W-:Y:S01]  /*08d0*/  FFMA R12, R29, R29, R12 ;  /* 0x0000001d1d0c7223 */ /* 0x000fe2000000000c */
[----:B----4-:R-:W-:-:S04]  /*08e0*/  FADD R23, R23, -R18 ;  /* 0x8000001217177221 */ /* 0x010fc80000000000 */
[----:B------:R-:W-:Y:S01]  /*08f0*/  FFMA R12, R23, R23, R12 ;  /* 0x00000017170c7223 */ /* 0x000fe2000000000c */
[----:B-----5:R-:W-:-:S04]  /*0900*/  FADD R21, R21, -R16 ;  /* 0x8000001015157221 */ /* 0x020fc80000000000 */
[----:B------:R-:W-:Y:S01]  /*0910*/  FFMA R12, R21, R21, R12 ;  /* 0x00000015150c7223 */ /* 0x000fe2000000000c */
[----:B------:R-:W-:-:S04]  /*0920*/  FADD R19, R19, -R14 ;  /* 0x8000000e13137221 */ /* 0x000fc80000000000 */
[----:B------:R-:W-:Y:S01]  /*0930*/  FFMA R12, R19, R19, R12 ;  /* 0x00000013130c7223 */ /* 0x000fe2000000000c */
[----:B------:R-:W-:-:S04]  /*0940*/  FADD R17, R17, -R10 ;  /* 0x8000000a11117221 */ /* 0x000fc80000000000 */
[----:B------:R-:W-:Y:S01]  /*0950*/  FFMA R12, R17, R17, R12 ;  /* 0x00000011110c7223 */ /* 0x000fe2000000000c */
[----:B------:R-:W-:-:S04]  /*0960*/  FADD R15, R15, -R0 ;  /* 0x800000000f0f7221 */ /* 0x000fc80000000000 */
[----:B------:R-:W-:Y:S01]  /*0970*/  FFMA R12, R15, R15, R12 ;  /* 0x0000000f0f0c7223 */ /* 0x000fe2000000000c */
[----:B------:R-:W-:-:S04]  /*0980*/  FADD R25, R20, -R25 ;  /* 0x8000001914197221 */ /* 0x000fc80000000000 */
[----:B------:R-:W-:-:S07]  /*0990*/  FFMA R12, R25, R25, R12 ;  /* 0x00000019190c7223 */ /* 0x000fce000000000c */
.L_x_3:
        /* <DEDUP_REMOVED lines=28> */
[----:B------:R-:W-:-:S07]  /*0b60*/  FFMA R12, R21, R21, R12 ;  /* 0x00000015150c7223 */ /* 0x000fce000000000c */
.L_x_4:
[----:B------:R-:W-:Y:S05]  /*0b70*/  BRA.U !UP1, `(.L_x_0) ;  /* 0x0000000109607547 */ /* 0x000fea000b800000 */
[----:B------:R-:W0:Y:S01]  /*0b80*/  LDC.64 R4, c[0x0][0x388] ;  /* 0x0000e200ff047b82 */ /* 0x000e220000000a00 */
[----:B------:R-:W1:Y:S01]  /*0b90*/  LDCU.64 UR6, c[0x0][0x380] ;  /* 0x00007000ff0677ac */ /* 0x000e620008000a00 */
[C---:B------:R-:W-:Y:S01]  /*0ba0*/  IADD3 R6, P0, PT, R11.reuse, R6, RZ ;  /* 0x000000060b067210 */ /* 0x040fe20007f1e0ff */
[----:B------:R-:W-:Y:S01]  /*0bb0*/  UIADD3 UR4, UPT, UPT, -UR4, URZ, URZ ;  /* 0x000000ff04047290 */ /* 0x000fe2000fffe1ff */
[----:B0-----:R-:W-:Y:S02]  /*0bc0*/  IMAD.WIDE.U32 R4, R11, 0x4, R4 ;  /* 0x000000040b047825 */ /* 0x001fe400078e0004 */
[----:B------:R-:W-:Y:S02]  /*0bd0*/  IADD3.X R11, PT, PT, RZ, R13, RZ, P0, !PT ;  /* 0x0000000dff0b7210 */ /* 0x000fe400007fe4ff */
[----:B-1----:R-:W-:Y:S02]  /*0be0*/  LEA R8, P0, R6, UR6, 0x2 ;  /* 0x0000000606087c11 */ /* 0x002fe4000f8010ff */
[----:B------:R-:W-:-:S02]  /*0bf0*/  MOV R13, R5 ;  /* 0x00000005000d7202 */ /* 0x000fc40000000f00 */
[----:B------:R-:W-:Y:S02]  /*0c00*/  LEA.HI.X R11, R6, UR7, R11, 0x2, P0 ;  /* 0x00000007060b7c11 */ /* 0x000fe400080f140b */
[----:B------:R-:W-:-:S07]  /*0c10*/  MOV R6, R4 ;  /* 0x0000000400067202 */ /* 0x000fce0000000f00 */
.L_x_5:
[----:B------:R-:W-:Y:S02]  /*0c20*/  MOV R7, R13 ;  /* 0x0000000d00077202 */ /* 0x000fe40000000f00 */
[----:B------:R-:W-:Y:S02]  /*0c30*/  MOV R4, R8 ;  /* 0x0000000800047202 */ /* 0x000fe40000000f00 */
[----:B------:R-:W-:Y:S02]  /*0c40*/  MOV R5, R11 ;  /* 0x0000000b00057202 */ /* 0x000fe40000000f00 */
[----:B------:R0:W2:Y:S04]  /*0c50*/  LDG.E R7, desc[UR10][R6.64] ;  /* 0x0000000a06077981 */ /* 0x0000a8000c1e1900 */
[----:B------:R-:W2:Y:S01]  /*0c60*/  LDG.E R0, desc[UR10][R4.64] ;  /* 0x0000000a04007981 */ /* 0x000ea2000c1e1900 */
[----:B------:R-:W-:-:S04]  /*0c70*/  UIADD3 UR4, UPT, UPT, UR4, 0x1, URZ ;  /* 0x0000000104047890 */ /* 0x000fc8000fffe0ff */
[----:B------:R-:W-:Y:S01]  /*0c80*/  UISETP.NE.AND UP0, UPT, UR4, URZ, UPT ;  /* 0x000000ff0400728c */ /* 0x000fe2000bf05270 */
[----:B0-----:R-:W-:Y:S02]  /*0c90*/  IADD3 R6, P0, PT, R6, 0x4, RZ ;  /* 0x0000000406067810 */ /* 0x001fe40007f1e0ff */
[----:B------:R-:W-:Y:S02]  /*0ca0*/  IADD3 R8, P1, PT, R8, 0x4, RZ ;  /* 0x0000000408087810 */ /* 0x000fe40007f3e0ff */
[----:B------:R-:W-:Y:S02]  /*0cb0*/  IADD3.X R13, PT, PT, RZ, R13, RZ, P0, !PT ;  /* 0x0000000dff0d7210 */ /* 0x000fe400007fe4ff */
[----:B------:R-:W-:Y:S01]  /*0cc0*/  IADD3.X R11, PT, PT, RZ, R11, RZ, P1, !PT ;  /* 0x0000000bff0b7210 */ /* 0x000fe20000ffe4ff */
[----:B--2---:R-:W-:-:S04]  /*0cd0*/  FADD R9, R0, -R7 ;  /* 0x8000000700097221 */ /* 0x004fc80000000000 */
[----:B------:R-:W-:Y:S01]  /*0ce0*/  FFMA R12, R9, R9, R12 ;  /* 0x00000009090c7223 */ /* 0x000fe2000000000c */
[----:B------:R-:W-:Y:S06]  /*0cf0*/  BRA.U UP0, `(.L_x_5) ;  /* 0xfffffffd00c87547 */ /* 0x000fec000b83ffff */
.L_x_0:
[----:B------:R-:W-:Y:S01]  /*0d00*/  IADD3 R0, PT, PT, R12, -0xd000000, RZ ;  /* 0xf30000000c007810 */ /* 0x000fe20007ffe0ff */
[----:B------:R0:W1:Y:S01]  /*0d10*/  MUFU.RSQ R5, R12 ;  /* 0x0000000c00057308 */ /* 0x0000620000001400 */
[----:B------:R-:W-:Y:S02]  /*0d20*/  BSSY.RECONVERGENT B0, `(.L_x_6) ;  /* 0x000000b000007945 */ /* 0x000fe40003800200 */
[----:B------:R-:W-:-:S13]  /*0d30*/  ISETP.GT.U32.AND P0, PT, R0, 0x727fffff, PT ;  /* 0x727fffff0000780c */ /* 0x000fda0003f04070 */
[----:B0-----:R-:W-:Y:S05]  /*0d40*/  @!P0 BRA `(.L_x_7) ;  /* 0x0000000000108947 */ /* 0x001fea0003800000 */
[----:B------:R-:W-:Y:S02]  /*0d50*/  MOV R0, R12 ;  /* 0x0000000c00007202 */ /* 0x000fe40000000f00 */
[----:B------:R-:W-:-:S07]  /*0d60*/  MOV R9, 0xd80 ;  /* 0x00000d8000097802 */ /* 0x000fce0000000f00 */
[----:B-1----:R-:W-:Y:S05]  /*0d70*/  CALL.REL.NOINC `($__internal_0_$__cuda_sm20_sqrt_rn_f32_slowpath) ;  /* 0x00000000002c7944 */ /* 0x002fea0003c00000 */
[----:B------:R-:W-:Y:S05]  /*0d80*/  BRA `(.L_x_8) ;  /* 0x0000000000107947 */ /* 0x000fea0003800000 */
.L_x_7:
[C---:B-1----:R-:W-:Y:S01]  /*0d90*/  FMUL.FTZ R7, R5.reuse, R12 ;  /* 0x0000000c05077220 */ /* 0x042fe20000410000 */
[----:B------:R-:W-:-:S03]  /*0da0*/  FMUL.FTZ R0, R5, 0.5 ;  /* 0x3f00000005007820 */ /* 0x000fc60000410000 */
[----:B------:R-:W-:-:S04]  /*0db0*/  FFMA R12, -R7, R7, R12 ;  /* 0x00000007070c7223 */ /* 0x000fc8000000010c */
[----:B------:R-:W-:-:S07]  /*0dc0*/  FFMA R7, R12, R0, R7 ;  /* 0x000000000c077223 */ /* 0x000fce0000000007 */
.L_x_8:
[----:B------:R-:W-:Y:S05]  /*0dd0*/  BSYNC.RECONVERGENT B0 ;  /* 0x0000000000007941 */ /* 0x000fea0003800200 */
.L_x_6:
[----:B------:R-:W0:Y:S02]  /*0de0*/  LDCU.64 UR4, c[0x0][0x390] ;  /* 0x00007200ff0477ac */ /* 0x000e240008000a00 */
[----:B0-----:R-:W-:-:S04]  /*0df0*/  LEA R4, P0, R2, UR4, 0x2 ;  /* 0x0000000402047c11 */ /* 0x001fc8000f8010ff */
[----:B------:R-:W-:-:S05]  /*0e00*/  LEA.HI.X R5, R2, UR5, R3, 0x2, P0 ;  /* 0x0000000502057c11 */ /* 0x000fca00080f1403 */
[----:B------:R-:W-:Y:S01]  /*0e10*/  STG.E desc[UR10][R4.64], R7 ;  /* 0x0000000704007986 */ /* 0x000fe2000c10190a */
[----:B------:R-:W-:Y:S05]  /*0e20*/  EXIT ;  /* 0x000000000000794d */ /* 0x000fea0003800000 */
        .weak           $__internal_0_$__cuda_sm20_sqrt_rn_f32_slowpath
        .type           $__internal_0_$__cuda_sm20_sqrt_rn_f32_slowpath,@function
        .size           $__internal_0_$__cuda_sm20_sqrt_rn_f32_slowpath,(.L_x_11 - $__internal_0_$__cuda_sm20_sqrt_rn_f32_slowpath)
$__internal_0_$__cuda_sm20_sqrt_rn_f32_slowpath:
[----:B------:R-:W-:-:S13]  /*0e30*/  LOP3.LUT P0, RZ, R0, 0x7fffffff, RZ, 0xc0, !PT ;  /* 0x7fffffff00ff7812 */ /* 0x000fda000780c0ff */
[----:B------:R-:W-:Y:S01]  /*0e40*/  @!P0 MOV R4, R0 ;  /* 0x0000000000048202 */ /* 0x000fe20000000f00 */
[----:B------:R-:W-:Y:S06]  /*0e50*/  @!P0 BRA `(.L_x_9) ;  /* 0x0000000000408947 */ /* 0x000fec0003800000 */
[----:B------:R-:W-:-:S13]  /*0e60*/  FSETP.GEU.FTZ.AND P0, PT, R0, RZ, PT ;  /* 0x000000ff0000720b */ /* 0x000fda0003f1e000 */
[----:B------:R-:W-:Y:S01]  /*0e70*/  @!P0 MOV R4, 0x7fffffff ;  /* 0x7fffffff00048802 */ /* 0x000fe20000000f00 */
[----:B------:R-:W-:Y:S06]  /*0e80*/  @!P0 BRA `(.L_x_9) ;  /* 0x0000000000348947 */ /* 0x000fec0003800000 */
[----:B------:R-:W-:-:S13]  /*0e90*/  FSETP.GTU.FTZ.AND P0, PT, |R0|, +INF , PT ;  /* 0x7f8000000000780b */ /* 0x000fda0003f1c200 */
[----:B------:R-:W-:Y:S01]  /*0ea0*/  @P0 FADD.FTZ R4, R0, 1 ;  /* 0x3f80000000040421 */ /* 0x000fe20000010000 */
[----:B------:R-:W-:Y:S06]  /*0eb0*/  @P0 BRA `(.L_x_9) ;  /* 0x0000000000280947 */ /* 0x000fec0003800000 */
[----:B------:R-:W-:-:S13]  /*0ec0*/  FSETP.NEU.FTZ.AND P0, PT, |R0|, +INF , PT ;  /* 0x7f8000000000780b */ /* 0x000fda0003f1d200 */
[----:B------:R-:W-:-:S04]  /*0ed0*/  @P0 FFMA R5, R0, 1.84467440737095516160e+19, RZ ;  /* 0x5f80000000050823 */ /* 0x000fc800000000ff */
[----:B------:R-:W0:Y:S02]  /*0ee0*/  @P0 MUFU.RSQ R4, R5 ;  /* 0x0000000500040308 */ /* 0x000e240000001400 */
[----:B0-----:R-:W-:Y:S01]  /*0ef0*/  @P0 FMUL.FTZ R6, R5, R4 ;  /* 0x0000000405060220 */ /* 0x001fe20000410000 */
[----:B------:R-:W-:Y:S01]  /*0f00*/  @P0 FMUL.FTZ R8, R4, 0.5 ;  /* 0x3f00000004080820 */ /* 0x000fe20000410000 */
[----:B------:R-:W-:Y:S02]  /*0f10*/  @!P0 MOV R4, R0 ;  /* 0x0000000000048202 */ /* 0x000fe40000000f00 */
[----:B------:R-:W-:-:S04]  /*0f20*/  @P0 FADD.FTZ R7, -R6, -RZ ;  /* 0x800000ff06070221 */ /* 0x000fc80000010100 */
[----:B------:R-:W-:-:S04]  /*0f30*/  @P0 FFMA R7, R6, R7, R5 ;  /* 0x0000000706070223 */ /* 0x000fc80000000005 */
[----:B------:R-:W-:-:S04]  /*0f40*/  @P0 FFMA R7, R7, R8, R6 ;  /* 0x0000000807070223 */ /* 0x000fc80000000006 */
[----:B------:R-:W-:-:S07]  /*0f50*/  @P0 FMUL.FTZ R4, R7, 2.3283064365386962891e-10 ;  /* 0x2f80000007040820 */ /* 0x000fce0000410000 */
.L_x_9:
[----:B------:R-:W-:Y:S01]  /*0f60*/  HFMA2 R5, -RZ, RZ, 0, 0 ;  /* 0x00000000ff057431 */ /* 0x000fe200000001ff */
[----:B------:R-:W-:Y:S02]  /*0f70*/  MOV R7, R4 ;  /* 0x0000000400077202 */ /* 0x000fe40000000f00 */
[----:B------:R-:W-:-:S04]  /*0f80*/  MOV R4, R9 ;  /* 0x0000000900047202 */ /* 0x000fc80000000f00 */
[----:B------:R-:W-:Y:S05]  /*0f90*/  RET.REL.NODEC R4 `(_Z16computeDistancesPKfS0_Pfii) ;  /* 0xfffffff004187950 */ /* 0x000fea0003c3ffff */
.L_x_10:
[----:B------:R-:W-:-:S00]  /*0fa0*/  BRA `(.L_x_10) ;  /* 0xfffffffc00fc7947 */ /* 0x000fc0000383ffff */
[----:B------:R-:W-:-:S00]  /*0fb0*/  NOP ;  /* 0x0000000000007918 */ /* 0x000fc00000000000 */
        /* <DEDUP_REMOVED lines=12> */
.L_x_11:


//--------------------- .nv.shared.reserved.0     --------------------------
	.section	.nv.shared.reserved.0,"aw",@nobits
	.weak		__nv_reservedSMEM_offset_0_alias
	.size		__nv_reservedSMEM_offset_0_alias, 0, 64
	.other		__nv_reservedSMEM_offset_0_alias,@"STO_CUDA_RESERVED_SHARED STV_DEFAULT"
__nv_reservedSMEM_offset_0_alias:
	.zero		0
	.zero		64


//--------------------- .nv.constant0._Z16computeDistancesPKfS0_Pfii --------------------------
	.section	.nv.constant0._Z16computeDistancesPKfS0_Pfii,"a",@progbits
	.sectionflags	@""
	.align	4
.nv.constant0._Z16computeDistancesPKfS0_Pfii:
	.zero		928


//--------------------- SYMBOLS --------------------------

	.type		.nv.reservedSmem.offset0,@object
	.size		.nv.reservedSmem.offset0,0x4
